//
// Generated by NVIDIA NVVM Compiler
//
// Compiler Build ID: CL-36424714
// Cuda compilation tools, release 13.0, V13.0.88
// Based on NVVM 20.0.0
//

.version 9.0
.target sm_100
.address_size 64

	// .globl	_Z21cumulative_sum_kernelPKfPfii

.visible .entry _Z21cumulative_sum_kernelPKfPfii(
	.param .u64 .ptr .align 1 _Z21cumulative_sum_kernelPKfPfii_param_0,
	.param .u64 .ptr .align 1 _Z21cumulative_sum_kernelPKfPfii_param_1,
	.param .u32 _Z21cumulative_sum_kernelPKfPfii_param_2,
	.param .u32 _Z21cumulative_sum_kernelPKfPfii_param_3
)
{
	.reg .pred 	%p<7>;
	.reg .b32 	%r<15>;
	.reg .b32 	%f<9>;
	.reg .b64 	%rd<12>;

	ld.param.u64 	%rd2, [_Z21cumulative_sum_kernelPKfPfii_param_0];
	ld.param.u64 	%rd3, [_Z21cumulative_sum_kernelPKfPfii_param_1];
	ld.param.u32 	%r6, [_Z21cumulative_sum_kernelPKfPfii_param_2];
	ld.param.u32 	%r5, [_Z21cumulative_sum_kernelPKfPfii_param_3];
	mov.u32 	%r7, %ctaid.x;
	shl.b32 	%r8, %r7, 2;
	mov.u32 	%r9, %tid.y;
	add.s32 	%r1, %r8, %r9;
	setp.ge.s32 	%p1, %r1, %r6;
	@%p1 bra 	$L__BB0_6;
	mov.u32 	%r2, %tid.x;
	setp.ge.u32 	%p2, %r2, %r5;
	@%p2 bra 	$L__BB0_6;
	mul.lo.s32 	%r10, %r5, %r1;
	cvt.s64.s32 	%rd4, %r10;
	cvt.u64.u32 	%rd5, %r2;
	add.s64 	%rd1, %rd4, %rd5;
	cvta.to.global.u64 	%rd6, %rd2;
	shl.b64 	%rd7, %rd1, 2;
	add.s64 	%rd8, %rd6, %rd7;
	ld.global.f32 	%f8, [%rd8];
	setp.lt.s32 	%p3, %r5, 2;
	@%p3 bra 	$L__BB0_5;
	mov.b32 	%r14, 1;
$L__BB0_4:
	mov.b32 	%r12, %f8;
	shfl.sync.up.b32	%r13|%p4, %r12, %r14, 0, -1;
	mov.b32 	%f5, %r13;
	setp.lt.u32 	%p5, %r2, %r14;
	add.f32 	%f6, %f8, %f5;
	selp.f32 	%f8, %f8, %f6, %p5;
	shl.b32 	%r14, %r14, 1;
	setp.lt.s32 	%p6, %r14, %r5;
	@%p6 bra 	$L__BB0_4;
$L__BB0_5:
	cvta.to.global.u64 	%rd9, %rd3;
	add.s64 	%rd11, %rd9, %rd7;
	st.global.f32 	[%rd11], %f8;
$L__BB0_6:
	ret;

}


// ===== COMPILED SASS (sm_100) =====

	.target	sm_100

	.elftype	@"ET_EXEC"


//--------------------- .note.nv.tkinfo           --------------------------
	.section	.note.nv.tkinfo,"",@"SHT_NOTE"
	.sectionflags	@"SHF_NOTE_NV_TKINFO"
	.tkinfo
        /*0018*/ 	.word	0x00000002
        /*0030*/ 	.string	""
        /*0030*/ 	.string	"ptxas"
        /*0030*/ 	.string	"Cuda compilation tools, release 13.0, V13.0.88"
        /*0030*/ 	.string	"Build cuda_13.0.r13.0/compiler.36424714_0"
        /*0030*/ 	.string	"-arch sm_100 -m 64 "



//--------------------- .note.nv.cuinfo           --------------------------
	.section	.note.nv.cuinfo,"",@"SHT_NOTE"
	.sectionflags	@"SHF_NOTE_NV_CUINFO"
        /*0018*/ 	.short	0x0002
        /*001a*/ 	.short	0x0064
        /*001c*/ 	.short	0x0082
	.zero		2


//--------------------- .nv.info                  --------------------------
	.section	.nv.info,"",@"SHT_CUDA_INFO"
	.align	4


	//----- nvinfo : EIATTR_REGCOUNT
	.align		4
        /*0000*/ 	.byte	0x04, 0x2f
        /*0002*/ 	.short	(.L_1 - .L_0)
	.align		4
.L_0:
        /*0004*/ 	.word	index@(_Z21cumulative_sum_kernelPKfPfii)
        /*0008*/ 	.word	0x0000000a


	//----- nvinfo : EIATTR_FRAME_SIZE
	.align		4
.L_1:
        /*000c*/ 	.byte	0x04, 0x11
        /*000e*/ 	.short	(.L_3 - .L_2)
	.align		4
.L_2:
        /*0010*/ 	.word	index@(_Z21cumulative_sum_kernelPKfPfii)
        /*0014*/ 	.word	0x00000000


	//----- nvinfo : EIATTR_MIN_STACK_SIZE
	.align		4
.L_3:
        /*0018*/ 	.byte	0x04, 0x12
        /*001a*/ 	.short	(.L_5 - .L_4)
	.align		4
.L_4:
        /*001c*/ 	.word	index@(_Z21cumulative_sum_kernelPKfPfii)
        /*0020*/ 	.word	0x00000000
.L_5:


//--------------------- .nv.compat                --------------------------
	.section	.nv.compat,"",@"SHT_CUDA_COMPAT_INFO"
	.align	4
        /*0000*/ 	.byte	0x02, 0x09, 0x00, 0x00, 0x02, 0x02, 0x01, 0x00, 0x02, 0x05, 0x05, 0x00, 0x03, 0x07, 0x01, 0x01
        /*0010*/ 	.byte	0x02, 0x03, 0x00, 0x00, 0x02, 0x06, 0x01, 0x00, 0x04, 0x0b, 0x08, 0x00, 0x09, 0x00, 0x00, 0x00
        /*0020*/ 	.byte	0x00, 0x00, 0x00, 0x00


//--------------------- .nv.info._Z21cumulative_sum_kernelPKfPfii --------------------------
	.section	.nv.info._Z21cumulative_sum_kernelPKfPfii,"",@"SHT_CUDA_INFO"
	.sectionflags	@""
	.align	4


	//----- nvinfo : EIATTR_CUDA_API_VERSION
	.align		4
        /*0000*/ 	.byte	0x04, 0x37
        /*0002*/ 	.short	(.L_7 - .L_6)
.L_6:
        /*0004*/ 	.word	0x00000082


	//----- nvinfo : EIATTR_KPARAM_INFO
	.align		4
.L_7:
        /*0008*/ 	.byte	0x04, 0x17
        /*000a*/ 	.short	(.L_9 - .L_8)
.L_8:
        /*000c*/ 	.word	0x00000000
        /*0010*/ 	.short	0x0003
        /*0012*/ 	.short	0x0014
        /*0014*/ 	.byte	0x00, 0xf0, 0x11, 0x00


	//----- nvinfo : EIATTR_KPARAM_INFO
	.align		4
.L_9:
        /*0018*/ 	.byte	0x04, 0x17
        /*001a*/ 	.short	(.L_11 - .L_10)
.L_10:
        /*001c*/ 	.word	0x00000000
        /*0020*/ 	.short	0x0002
        /*0022*/ 	.short	0x0010
        /*0024*/ 	.byte	0x00, 0xf0, 0x11, 0x00


	//----- nvinfo : EIATTR_KPARAM_INFO
	.align		4
.L_11:
        /*0028*/ 	.byte	0x04, 0x17
        /*002a*/ 	.short	(.L_13 - .L_12)
.L_12:
        /*002c*/ 	.word	0x00000000
        /*0030*/ 	.short	0x0001
        /*0032*/ 	.short	0x0008
        /*0034*/ 	.byte	0x00, 0xf5, 0x21, 0x00


	//----- nvinfo : EIATTR_KPARAM_INFO
	.align		4
.L_13:
        /*0038*/ 	.byte	0x04, 0x17
        /*003a*/ 	.short	(.L_15 - .L_14)
.L_14:
        /*003c*/ 	.word	0x00000000
        /*0040*/ 	.short	0x0000
        /*0042*/ 	.short	0x0000
        /*0044*/ 	.byte	0x00, 0xf5, 0x21, 0x00


	//----- nvinfo : EIATTR_SPARSE_MMA_MASK
	.align		4
.L_15:
        /*0048*/ 	.byte	0x03, 0x50
        /*004a*/ 	.short	0x0000


	//----- nvinfo : EIATTR_MAXREG_COUNT
	.align		4
        /*004c*/ 	.byte	0x03, 0x1b
        /*004e*/ 	.short	0x00ff


	//----- nvinfo : EIATTR_MERCURY_ISA_VERSION
	.align		4
        /*0050*/ 	.byte	0x03, 0x5f
        /*0052*/ 	.short	0x0101


	//----- nvinfo : EIATTR_COOP_GROUP_MASK_REGIDS
	.align		4
        /*0054*/ 	.byte	0x04, 0x29
        /*0056*/ 	.short	(.L_17 - .L_16)


	//   ....[0]....
.L_16:
        /*0058*/ 	.word	0xffffffff


	//----- nvinfo : EIATTR_COOP_GROUP_INSTR_OFFSETS
	.align		4
.L_17:
        /*005c*/ 	.byte	0x04, 0x28
        /*005e*/ 	.short	(.L_19 - .L_18)


	//   ....[0]....
.L_18:
        /*0060*/ 	.word	0x00000180


	//----- nvinfo : EIATTR_VRC_CTA_INIT_COUNT
	.align		4
.L_19:
        /*0064*/ 	.byte	0x02, 0x4a
	.zero		1
	.zero		1


	//----- nvinfo : EIATTR_EXIT_INSTR_OFFSETS
	.align		4
        /*0068*/ 	.byte	0x04, 0x1c
        /*006a*/ 	.short	(.L_21 - .L_20)


	//   ....[0]....
.L_20:
        /*006c*/ 	.word	0x00000060


	//   ....[1]....
        /*0070*/ 	.word	0x000000a0


	//   ....[2]....
        /*0074*/ 	.word	0x00000220


	//----- nvinfo : EIATTR_CBANK_PARAM_SIZE
	.align		4
.L_21:
        /*0078*/ 	.byte	0x03, 0x19
        /*007a*/ 	.short	0x0018


	//----- nvinfo : EIATTR_PARAM_CBANK
	.align		4
        /*007c*/ 	.byte	0x04, 0x0a
        /*007e*/ 	.short	(.L_23 - .L_22)
	.align		4
.L_22:
        /*0080*/ 	.word	index@(.nv.constant0._Z21cumulative_sum_kernelPKfPfii)
        /*0084*/ 	.short	0x0380
        /*0086*/ 	.short	0x0018


	//----- nvinfo : EIATTR_SW_WAR
	.align		4
.L_23:
        /*0088*/ 	.byte	0x04, 0x36
        /*008a*/ 	.short	(.L_25 - .L_24)
.L_24:
        /*008c*/ 	.word	0x00000008
.L_25:


//--------------------- .nv.callgraph             --------------------------
	.section	.nv.callgraph,"",@"SHT_CUDA_CALLGRAPH"
	.align	4
	.sectionentsize	8
	.align		4
        /*0000*/ 	.word	0x00000000
	.align		4
        /*0004*/ 	.word	0xffffffff
	.align		4
        /*0008*/ 	.word	0x00000000
	.align		4
        /*000c*/ 	.word	0xfffffffe
	.align		4
        /*0010*/ 	.word	0x00000000
	.align		4
        /*0014*/ 	.word	0xfffffffd
	.align		4
        /*0018*/ 	.word	0x00000000
	.align		4
        /*001c*/ 	.word	0xfffffffc


//--------------------- .text._Z21cumulative_sum_kernelPKfPfii --------------------------
	.section	.text._Z21cumulative_sum_kernelPKfPfii,"ax",@progbits
	.align	128
        .global         _Z21cumulative_sum_kernelPKfPfii
        .type           _Z21cumulative_sum_kernelPKfPfii,@function
        .size           _Z21cumulative_sum_kernelPKfPfii,(.L_x_3 - _Z21cumulative_sum_kernelPKfPfii)
        .other          _Z21cumulative_sum_kernelPKfPfii,@"STO_CUDA_ENTRY STV_DEFAULT"
_Z21cumulative_sum_kernelPKfPfii:
.text._Z21cumulative_sum_kernelPKfPfii:
[----:B------:R-:W-:Y:S01]  /*0000*/  LDC R1, c[0x0][0x37c] ;  /* 0x0000df00ff017b82 */ /* 0x000fe20000000800 */
[----:B------:R-:W0:Y:S01]  /*0010*/  S2R R0, SR_CTAID.X ;  /* 0x0000000000007919 */ /* 0x000e220000002500 */
[----:B------:R-:W1:Y:S01]  /*0020*/  LDCU UR4, c[0x0][0x390] ;  /* 0x00007200ff0477ac */ /* 0x000e620008000800 */
[----:B------:R-:W0:Y:S02]  /*0030*/  S2R R3, SR_TID.Y ;  /* 0x0000000000037919 */ /* 0x000e240000002200 */
[----:B0-----:R-:W-:-:S05]  /*0040*/  IMAD R0, R0, 0x4, R3 ;  /* 0x0000000400007824 */ /* 0x001fca00078e0203 */
[----:B-1----:R-:W-:-:S13]  /*0050*/  ISETP.GE.AND P0, PT, R0, UR4, PT ;  /* 0x0000000400007c0c */ /* 0x002fda000bf06270 */
[----:B------:R-:W-:Y:S05]  /*0060*/  @P0 EXIT ;  /* 0x000000000000094d */ /* 0x000fea0003800000 */
[----:B------:R-:W0:Y:S01]  /*0070*/  S2R R7, SR_TID.X ;  /* 0x0000000000077919 */ /* 0x000e220000002100 */
[----:B------:R-:W0:Y:S02]  /*0080*/  LDCU UR6, c[0x0][0x394] ;  /* 0x00007280ff0677ac */ /* 0x000e240008000800 */
[----:B0-----:R-:W-:-:S13]  /*0090*/  ISETP.GE.U32.AND P0, PT, R7, UR6, PT ;  /* 0x0000000607007c0c */ /* 0x001fda000bf06070 */
[----:B------:R-:W-:Y:S05]  /*00a0*/  @P0 EXIT ;  /* 0x000000000000094d */ /* 0x000fea0003800000 */
[----:B------:R-:W0:Y:S01]  /*00b0*/  LDCU.64 UR8, c[0x0][0x380] ;  /* 0x00007000ff0877ac */ /* 0x000e220008000a00 */
[----:B------:R-:W-:Y:S01]  /*00c0*/  IMAD R0, R0, UR6, RZ ;  /* 0x0000000600007c24 */ /* 0x000fe2000f8e02ff */
[----:B------:R-:W1:Y:S04]  /*00d0*/  LDCU.64 UR4, c[0x0][0x358] ;  /* 0x00006b00ff0477ac */ /* 0x000e680008000a00 */
[----:B------:R-:W-:-:S04]  /*00e0*/  IADD3 R6, P0, PT, R0, R7, RZ ;  /* 0x0000000700067210 */ /* 0x000fc80007f1e0ff */
[----:B------:R-:W-:Y:S01]  /*00f0*/  LEA.HI.X.SX32 R3, R0, RZ, 0x1, P0 ;  /* 0x000000ff00037211 */ /* 0x000fe200000f0eff */
[----:B------:R-:W-:-:S03]  /*0100*/  IMAD.SHL.U32 R4, R6, 0x4, RZ ;  /* 0x0000000406047824 */ /* 0x000fc600078e00ff */
[----:B------:R-:W-:Y:S02]  /*0110*/  SHF.L.U64.HI R6, R6, 0x2, R3 ;  /* 0x0000000206067819 */ /* 0x000fe40000010203 */
[----:B0-----:R-:W-:-:S04]  /*0120*/  IADD3 R2, P0, PT, R4, UR8, RZ ;  /* 0x0000000804027c10 */ /* 0x001fc8000ff1e0ff */
[----:B------:R-:W-:-:S05]  /*0130*/  IADD3.X R3, PT, PT, R6, UR9, RZ, P0, !PT ;  /* 0x0000000906037c10 */ /* 0x000fca00087fe4ff */
[----:B-1----:R0:W5:Y:S01]  /*0140*/  LDG.E R5, desc[UR4][R2.64] ;  /* 0x0000000402057981 */ /* 0x002162000c1e1900 */
[----:B------:R-:W-:-:S09]  /*0150*/  UISETP.GE.AND UP0, UPT, UR6, 0x2, UPT ;  /* 0x000000020600788c */ /* 0x000fd2000bf06270 */
[----:B0-----:R-:W-:Y:S05]  /*0160*/  BRA.U !UP0, `(.L_x_0) ;  /* 0x00000001081c7547 */ /* 0x001fea000b800000 */
[----:B------:R-:W-:-:S07]  /*0170*/  IMAD.MOV.U32 R0, RZ, RZ, 0x1 ;  /* 0x00000001ff007424 */ /* 0x000fce00078e00ff */
.L_x_1:
[----:B-----5:R0:W1:Y:S01]  /*0180*/  SHFL.UP PT, R2, R5, R0, RZ ;  /* 0x0400000005027389 */ /* 0x02006200000e00ff */
[----:B------:R-:W-:Y:S01]  /*0190*/  ISETP.GE.U32.AND P0, PT, R7, R0, PT ;  /* 0x000000000700720c */ /* 0x000fe20003f06070 */
[----:B0-----:R-:W-:-:S05]  /*01a0*/  IMAD.SHL.U32 R0, R0, 0x2, RZ ;  /* 0x0000000200007824 */ /* 0x001fca00078e00ff */
[----:B------:R-:W-:-:S07]  /*01b0*/  ISETP.GE.AND P1, PT, R0, UR6, PT ;  /* 0x0000000600007c0c */ /* 0x000fce000bf26270 */
[----:B-1----:R-:W-:-:S06]  /*01c0*/  @P0 FADD R5, R2, R5 ;  /* 0x0000000502050221 */ /* 0x002fcc0000000000 */
[----:B------:R-:W-:Y:S05]  /*01d0*/  @!P1 BRA `(.L_x_1) ;  /* 0xfffffffc00e89947 */ /* 0x000fea000383ffff */
.L_x_0:
[----:B------:R-:W0:Y:S02]  /*01e0*/  LDCU.64 UR8, c[0x0][0x388] ;  /* 0x00007100ff0877ac */ /* 0x000e240008000a00 */
[----:B0-----:R-:W-:-:S04]  /*01f0*/  IADD3 R2, P0, PT, R4, UR8, RZ ;  /* 0x0000000804027c10 */ /* 0x001fc8000ff1e0ff */
[----:B------:R-:W-:-:S05]  /*0200*/  IADD3.X R3, PT, PT, R6, UR9, RZ, P0, !PT ;  /* 0x0000000906037c10 */ /* 0x000fca00087fe4ff */
[----:B-----5:R-:W-:Y:S01]  /*0210*/  STG.E desc[UR4][R2.64], R5 ;  /* 0x0000000502007986 */ /* 0x020fe2000c101904 */
[----:B------:R-:W-:Y:S05]  /*0220*/  EXIT ;  /* 0x000000000000794d */ /* 0x000fea0003800000 */
.L_x_2:
[----:B------:R-:W-:-:S00]  /*0230*/  BRA `(.L_x_2) ;  /* 0xfffffffc00fc7947 */ /* 0x000fc0000383ffff */
[----:B------:R-:W-:-:S00]  /*0240*/  NOP ;  /* 0x0000000000007918 */ /* 0x000fc00000000000 */
        /* <DEDUP_REMOVED lines=11> */
.L_x_3:


//--------------------- .nv.shared.reserved.0     --------------------------
	.section	.nv.shared.reserved.0,"aw",@nobits
	.weak		__nv_reservedSMEM_offset_0_alias
	.size		__nv_reservedSMEM_offset_0_alias, 0, 64
	.other		__nv_reservedSMEM_offset_0_alias,@"STO_CUDA_RESERVED_SHARED STV_DEFAULT"
__nv_reservedSMEM_offset_0_alias:
	.zero		0
	.zero		64


//--------------------- .nv.constant0._Z21cumulative_sum_kernelPKfPfii --------------------------
	.section	.nv.constant0._Z21cumulative_sum_kernelPKfPfii,"a",@progbits
	.sectionflags	@""
	.align	4
.nv.constant0._Z21cumulative_sum_kernelPKfPfii:
	.zero		920


//--------------------- SYMBOLS --------------------------

	.type		.nv.reservedSmem.offset0,@object
	.size		.nv.reservedSmem.offset0,0x4
